	.headerflags	@"EF_CUDA_TEXMODE_UNIFIED EF_CUDA_64BIT_ADDRESS EF_CUDA_ACCELERATORS EF_CUDA_SM90 EF_CUDA_VIRTUAL_SM(EF_CUDA_SM90)"
	.elftype	@"ET_EXEC"


//--------------------- .nv.info                  --------------------------
	.section	.nv.info,"",@"SHT_CUDA_INFO"
	.align	4


	//----- nvinfo : EIATTR_REGCOUNT
	.align		4
        /*0000*/ 	.byte	0x04, 0x2f
        /*0002*/ 	.short	(.L_3 - .L_2)
	.align		4
.L_2:
        /*0004*/ 	.word	index@(triton_poi_fused__native_batch_norm_legit_no_training_leaky_relu_12)
        /*0008*/ 	.word	0x00000010


	//----- nvinfo : EIATTR_MIN_STACK_SIZE
	.align		4
.L_3:
        /*000c*/ 	.byte	0x04, 0x12
        /*000e*/ 	.short	(.L_5 - .L_4)
	.align		4
.L_4:
        /*0010*/ 	.word	index@(triton_poi_fused__native_batch_norm_legit_no_training_leaky_relu_12)
        /*0014*/ 	.word	0x00000000


	//----- nvinfo : EIATTR_FRAME_SIZE
	.align		4
.L_5:
        /*0018*/ 	.byte	0x04, 0x11
        /*001a*/ 	.short	(.L_7 - .L_6)
	.align		4
.L_6:
        /*001c*/ 	.word	index@(triton_poi_fused__native_batch_norm_legit_no_training_leaky_relu_12)
        /*0020*/ 	.word	0x00000000


	//----- nvinfo : EIATTR_MIN_STACK_SIZE
	.align		4
.L_7:
        /*0024*/ 	.byte	0x04, 0x12
        /*0026*/ 	.short	(.L_9 - .L_8)
	.align		4
.L_8:
        /*0028*/ 	.word	index@(triton_poi_fused__native_batch_norm_legit_no_training_leaky_relu_12)
        /*002c*/ 	.word	0x00000000
.L_9:


//--------------------- .nv.info.triton_poi_fused__native_batch_norm_legit_no_training_leaky_relu_12 --------------------------
	.section	.nv.info.triton_poi_fused__native_batch_norm_legit_no_training_leaky_relu_12,"",@"SHT_CUDA_INFO"
	.sectionflags	@""
	.align	4


	//----- nvinfo : EIATTR_CUDA_API_VERSION
	.align		4
        /*0000*/ 	.byte	0x04, 0x37
        /*0002*/ 	.short	(.L_11 - .L_10)
.L_10:
        /*0004*/ 	.word	0x0000007c


	//----- nvinfo : EIATTR_KPARAM_INFO
	.align		4
.L_11:
        /*0008*/ 	.byte	0x04, 0x17
        /*000a*/ 	.short	(.L_13 - .L_12)
.L_12:
        /*000c*/ 	.word	0x00000000
        /*0010*/ 	.short	0x0006
        /*0012*/ 	.short	0x0030
        /*0014*/ 	.byte	0x00, 0xf0, 0x11, 0x00


	//----- nvinfo : EIATTR_KPARAM_INFO
	.align		4
.L_13:
        /*0018*/ 	.byte	0x04, 0x17
        /*001a*/ 	.short	(.L_15 - .L_14)
.L_14:
        /*001c*/ 	.word	0x00000000
        /*0020*/ 	.short	0x0005
        /*0022*/ 	.short	0x0028
        /*0024*/ 	.byte	0x00, 0xf4, 0x21, 0x00


	//----- nvinfo : EIATTR_KPARAM_INFO
	.align		4
.L_15:
        /*0028*/ 	.byte	0x04, 0x17
        /*002a*/ 	.short	(.L_17 - .L_16)
.L_16:
        /*002c*/ 	.word	0x00000000
        /*0030*/ 	.short	0x0004
        /*0032*/ 	.short	0x0020
        /*0034*/ 	.byte	0x00, 0xf4, 0x21, 0x00


	//----- nvinfo : EIATTR_KPARAM_INFO
	.align		4
.L_17:
        /*0038*/ 	.byte	0x04, 0x17
        /*003a*/ 	.short	(.L_19 - .L_18)
.L_18:
        /*003c*/ 	.word	0x00000000
        /*0040*/ 	.short	0x0003
        /*0042*/ 	.short	0x0018
        /*0044*/ 	.byte	0x00, 0xf4, 0x21, 0x00


	//----- nvinfo : EIATTR_KPARAM_INFO
	.align		4
.L_19:
        /*0048*/ 	.byte	0x04, 0x17
        /*004a*/ 	.short	(.L_21 - .L_20)
.L_20:
        /*004c*/ 	.word	0x00000000
        /*0050*/ 	.short	0x0002
        /*0052*/ 	.short	0x0010
        /*0054*/ 	.byte	0x00, 0xf4, 0x21, 0x00


	//----- nvinfo : EIATTR_KPARAM_INFO
	.align		4
.L_21:
        /*0058*/ 	.byte	0x04, 0x17
        /*005a*/ 	.short	(.L_23 - .L_22)
.L_22:
        /*005c*/ 	.word	0x00000000
        /*0060*/ 	.short	0x0001
        /*0062*/ 	.short	0x0008
        /*0064*/ 	.byte	0x00, 0xf4, 0x21, 0x00


	//----- nvinfo : EIATTR_KPARAM_INFO
	.align		4
.L_23:
        /*0068*/ 	.byte	0x04, 0x17
        /*006a*/ 	.short	(.L_25 - .L_24)
.L_24:
        /*006c*/ 	.word	0x00000000
        /*0070*/ 	.short	0x0000
        /*0072*/ 	.short	0x0000
        /*0074*/ 	.byte	0x00, 0xf4, 0x21, 0x00


	//----- nvinfo : EIATTR_SPARSE_MMA_MASK
	.align		4
.L_25:
        /*0078*/ 	.byte	0x03, 0x50
        /*007a*/ 	.short	0x0000


	//----- nvinfo : EIATTR_MAXREG_COUNT
	.align		4
        /*007c*/ 	.byte	0x03, 0x1b
        /*007e*/ 	.short	0x00ff


	//----- nvinfo : EIATTR_EXIT_INSTR_OFFSETS
	.align		4
        /*0080*/ 	.byte	0x04, 0x1c
        /*0082*/ 	.short	(.L_27 - .L_26)


	//   ....[0]....
.L_26:
        /*0084*/ 	.word	0x000003d0


	//----- nvinfo : EIATTR_REQNTID
	.align		4
.L_27:
        /*0088*/ 	.byte	0x04, 0x10
        /*008a*/ 	.short	(.L_29 - .L_28)
.L_28:
        /*008c*/ 	.word	0x00000080
        /*0090*/ 	.word	0x00000001
        /*0094*/ 	.word	0x00000001


	//----- nvinfo : EIATTR_CBANK_PARAM_SIZE
	.align		4
.L_29:
        /*0098*/ 	.byte	0x03, 0x19
        /*009a*/ 	.short	0x0034


	//----- nvinfo : EIATTR_PARAM_CBANK
	.align		4
        /*009c*/ 	.byte	0x04, 0x0a
        /*009e*/ 	.short	(.L_31 - .L_30)
	.align		4
.L_30:
        /*00a0*/ 	.word	index@(.nv.constant0.triton_poi_fused__native_batch_norm_legit_no_training_leaky_relu_12)
        /*00a4*/ 	.short	0x0210
        /*00a6*/ 	.short	0x0034


	//----- nvinfo : EIATTR_SW_WAR
	.align		4
.L_31:
        /*00a8*/ 	.byte	0x04, 0x36
        /*00aa*/ 	.short	(.L_33 - .L_32)
.L_32:
        /*00ac*/ 	.word	0x00000008
.L_33:


//--------------------- .nv.callgraph             --------------------------
	.section	.nv.callgraph,"",@"SHT_CUDA_CALLGRAPH"
	.align	4
	.sectionentsize	8
	.align		4
        /*0000*/ 	.word	0x00000000
	.align		4
        /*0004*/ 	.word	0xffffffff
	.align		4
        /*0008*/ 	.word	0x00000000
	.align		4
        /*000c*/ 	.word	0xfffffffe
	.align		4
        /*0010*/ 	.word	0x00000000
	.align		4
        /*0014*/ 	.word	0xfffffffd
	.align		4
        /*0018*/ 	.word	0x00000000
	.align		4
        /*001c*/ 	.word	0xfffffffc


//--------------------- .nv.constant4             --------------------------
	.section	.nv.constant4,"a",@progbits
	.align	8
	.align		8
.nv.constant4:
        /*0000*/ 	.dword	_$_str
	.align		8
        /*0008*/ 	.dword	_$_str_$_2


//--------------------- .text.triton_poi_fused__native_batch_norm_legit_no_training_leaky_relu_12 --------------------------
	.section	.text.triton_poi_fused__native_batch_norm_legit_no_training_leaky_relu_12,"ax",@progbits
	.align	128
        .global         triton_poi_fused__native_batch_norm_legit_no_training_leaky_relu_12
        .type           triton_poi_fused__native_batch_norm_legit_no_training_leaky_relu_12,@function
        .size           triton_poi_fused__native_batch_norm_legit_no_training_leaky_relu_12,(.L_x_1 - triton_poi_fused__native_batch_norm_legit_no_training_leaky_relu_12)
        .other          triton_poi_fused__native_batch_norm_legit_no_training_leaky_relu_12,@"STO_CUDA_ENTRY STV_DEFAULT"
triton_poi_fused__native_batch_norm_legit_no_training_leaky_relu_12:
.text.triton_poi_fused__native_batch_norm_legit_no_training_leaky_relu_12:
[----:B------:R-:W-:Y:S01]  /*0000*/  LDC R1, c[0x0][0x28] ;  /* 0x00000a00ff017b82 */ /* 0x000fe20000000800 */
[----:B------:R-:W1:Y:S07]  /*0010*/  S2R R0, SR_TID.X ;  /* 0x0000000000007919 */ /* 0x000e6e0000002100 */
[----:B------:R-:W2:Y:S01]  /*0020*/  LDC.64 R2, c[0x0][0x228] ;  /* 0x00008a00ff027b82 */ /* 0x000ea20000000a00 */
[----:B------:R-:W-:Y:S01]  /*0030*/  ULDC.64 UR4, c[0x0][0x208] ;  /* 0x0000820000047ab9 */ /* 0x000fe20000000a00 */
[----:B------:R-:W3:Y:S06]  /*0040*/  S2R R7, SR_CTAID.X ;  /* 0x0000000000077919 */ /* 0x000eec0000002500 */
[----:B------:R-:W4:Y:S08]  /*0050*/  LDC.64 R8, c[0x0][0x230] ;  /* 0x00008c00ff087b82 */ /* 0x000f300000000a00 */
[----:B------:R-:W5:Y:S01]  /*0060*/  LDC.64 R10, c[0x0][0x238] ;  /* 0x00008e00ff0a7b82 */ /* 0x000f620000000a00 */
[----:B-1----:R-:W-:-:S02]  /*0070*/  SHF.L.U32 R0, R0, 0x1, RZ ;  /* 0x0000000100007819 */ /* 0x002fc400000006ff */
[----:B---3--:R-:W-:Y:S02]  /*0080*/  SHF.R.S32.HI R5, RZ, 0x17, R7 ;  /* 0x00000017ff057819 */ /* 0x008fe40000011407 */
[----:B------:R-:W-:Y:S02]  /*0090*/  LOP3.LUT R0, R0, 0xfe, RZ, 0xc0, !PT ;  /* 0x000000fe00007812 */ /* 0x000fe400078ec0ff */
[----:B------:R-:W-:Y:S02]  /*00a0*/  SGXT R5, R5, 0x1 ;  /* 0x000000010505781a */ /* 0x000fe40000000200 */
[----:B------:R-:W-:Y:S02]  /*00b0*/  LEA R0, R7, R0, 0x8 ;  /* 0x0000000007007211 */ /* 0x000fe400078e40ff */
[----:B------:R-:W1:Y:S02]  /*00c0*/  LDC.64 R6, c[0x0][0x220] ;  /* 0x00008800ff067b82 */ /* 0x000e640000000a00 */
[----:B------:R-:W-:-:S04]  /*00d0*/  LEA.HI R5, R5, R0, RZ, 0x5 ;  /* 0x0000000005057211 */ /* 0x000fc800078f28ff */
[----:B------:R-:W-:-:S04]  /*00e0*/  LOP3.LUT R5, R5, 0xffffffe0, RZ, 0xc0, !PT ;  /* 0xffffffe005057812 */ /* 0x000fc800078ec0ff */
[----:B------:R-:W-:Y:S02]  /*00f0*/  IADD3 R13, R0, -R5, RZ ;  /* 0x80000005000d7210 */ /* 0x000fe40007ffe0ff */
[----:B------:R-:W3:Y:S03]  /*0100*/  LDC.64 R4, c[0x0][0x218] ;  /* 0x00008600ff047b82 */ /* 0x000ee60000000a00 */
[----:B--2---:R-:W-:-:S06]  /*0110*/  IMAD.WIDE R2, R13, 0x4, R2 ;  /* 0x000000040d027825 */ /* 0x004fcc00078e0202 */
[----:B------:R-:W2:Y:S01]  /*0120*/  LDG.E.EL.64 R2, desc[UR4][R2.64] ;  /* 0x0000000402027981 */ /* 0x000ea2000c2e1b00 */
[----:B-1----:R-:W-:-:S06]  /*0130*/  IMAD.WIDE R6, R13, 0x4, R6 ;  /* 0x000000040d067825 */ /* 0x002fcc00078e0206 */
[----:B------:R-:W2:Y:S01]  /*0140*/  LDG.E.EL.64 R6, desc[UR4][R6.64] ;  /* 0x0000000406067981 */ /* 0x000ea2000c2e1b00 */
[----:B---3--:R-:W-:-:S06]  /*0150*/  IMAD.WIDE R4, R0, 0x4, R4 ;  /* 0x0000000400047825 */ /* 0x008fcc00078e0204 */
[----:B------:R-:W3:Y:S01]  /*0160*/  LDG.E.64 R4, desc[UR4][R4.64] ;  /* 0x0000000404047981 */ /* 0x000ee2000c1e1b00 */
[----:B----4-:R-:W-:-:S04]  /*0170*/  IMAD.WIDE R8, R13, 0x4, R8 ;  /* 0x000000040d087825 */ /* 0x010fc800078e0208 */
[----:B-----5:R-:W-:Y:S02]  /*0180*/  IMAD.WIDE R10, R13, 0x4, R10 ;  /* 0x000000040d0a7825 */ /* 0x020fe400078e020a */
[----:B------:R-:W4:Y:S04]  /*0190*/  LDG.E.EL.64 R8, desc[UR4][R8.64] ;  /* 0x0000000408087981 */ /* 0x000f28000c2e1b00 */
[----:B------:R-:W4:Y:S01]  /*01a0*/  LDG.E.EL.64 R10, desc[UR4][R10.64] ;  /* 0x000000040a0a7981 */ /* 0x000f22000c2e1b00 */
[----:B--2---:R-:W-:Y:S01]  /*01b0*/  FADD R2, R2, 9.9999997473787516356e-06 ;  /* 0x3727c5ac02027421 */ /* 0x004fe20000000000 */
[----:B------:R-:W-:-:S03]  /*01c0*/  FADD R3, R3, 9.9999997473787516356e-06 ;  /* 0x3727c5ac03037421 */ /* 0x000fc60000000000 */
[----:B------:R-:W1:Y:S08]  /*01d0*/  MUFU.SQRT R12, R2 ;  /* 0x00000002000c7308 */ /* 0x000e700000002000 */
[----:B------:R-:W2:Y:S01]  /*01e0*/  MUFU.SQRT R13, R3 ;  /* 0x00000003000d7308 */ /* 0x000ea20000002000 */
[C---:B-1----:R-:W-:Y:S02]  /*01f0*/  FSETP.GT.AND P0, PT, R12.reuse, 8.50705917302346158658e+37, PT ;  /* 0x7e8000000c00780b */ /* 0x042fe40003f04000 */
[----:B------:R-:W-:-:S02]  /*0200*/  FSETP.GEU.AND P2, PT, R12, 1.175494350822287508e-38, PT ;  /* 0x008000000c00780b */ /* 0x000fc40003f4e000 */
[C---:B--2---:R-:W-:Y:S02]  /*0210*/  FSETP.GT.AND P1, PT, R13.reuse, 8.50705917302346158658e+37, PT ;  /* 0x7e8000000d00780b */ /* 0x044fe40003f24000 */
[----:B------:R-:W-:-:S07]  /*0220*/  FSETP.GEU.AND P3, PT, R13, 1.175494350822287508e-38, PT ;  /* 0x008000000d00780b */ /* 0x000fce0003f6e000 */
[----:B------:R-:W-:Y:S01]  /*0230*/  @P0 FMUL R12, R12, 0.25 ;  /* 0x3e8000000c0c0820 */ /* 0x000fe20000400000 */
[----:B------:R-:W-:-:S03]  /*0240*/  HFMA2.MMA R2, -RZ, RZ, 1.625, 0 ;  /* 0x3e800000ff027435 */ /* 0x000fc600000001ff */
[----:B------:R-:W-:Y:S01]  /*0250*/  @!P2 FMUL R12, R12, 16777216 ;  /* 0x4b8000000c0ca820 */ /* 0x000fe20000400000 */
[----:B------:R-:W-:-:S04]  /*0260*/  @P1 FMUL R13, R13, 0.25 ;  /* 0x3e8000000d0d1820 */ /* 0x000fc80000400000 */
[----:B------:R-:W-:Y:S01]  /*0270*/  @!P3 FMUL R13, R13, 16777216 ;  /* 0x4b8000000d0db820 */ /* 0x000fe20000400000 */
[----:B------:R-:W1:Y:S01]  /*0280*/  MUFU.RCP R12, R12 ;  /* 0x0000000c000c7308 */ /* 0x000e620000001000 */
[----:B------:R-:W-:-:S07]  /*0290*/  FSEL R3, R2, 1, P0 ;  /* 0x3f80000002037808 */ /* 0x000fce0000000000 */
[----:B------:R-:W2:Y:S01]  /*02a0*/  MUFU.RCP R13, R13 ;  /* 0x0000000d000d7308 */ /* 0x000ea20000001000 */
[----:B------:R-:W-:Y:S01]  /*02b0*/  FSEL R2, R2, 1, P1 ;  /* 0x3f80000002027808 */ /* 0x000fe20000800000 */
[----:B------:R-:W-:Y:S01]  /*02c0*/  @!P2 FMUL R3, R3, 16777216 ;  /* 0x4b8000000303a820 */ /* 0x000fe20000400000 */
[----:B---3--:R-:W-:-:S03]  /*02d0*/  FADD R5, R5, -R7 ;  /* 0x8000000705057221 */ /* 0x008fc60000000000 */
[----:B------:R-:W-:Y:S01]  /*02e0*/  @!P3 FMUL R2, R2, 16777216 ;  /* 0x4b8000000202b820 */ /* 0x000fe20000400000 */
[----:B------:R-:W-:Y:S01]  /*02f0*/  FADD R4, R4, -R6 ;  /* 0x8000000604047221 */ /* 0x000fe20000000000 */
[----:B-1----:R-:W-:Y:S02]  /*0300*/  FMUL R7, R12, R3 ;  /* 0x000000030c077220 */ /* 0x002fe40000400000 */
[----:B--2---:R-:W-:Y:S02]  /*0310*/  FMUL R6, R13, R2 ;  /* 0x000000020d067220 */ /* 0x004fe40000400000 */
[----:B------:R-:W1:Y:S01]  /*0320*/  LDC.64 R2, c[0x0][0x210] ;  /* 0x00008400ff027b82 */ /* 0x000e620000000a00 */
[----:B------:R-:W-:Y:S01]  /*0330*/  FMUL R7, R4, R7 ;  /* 0x0000000704077220 */ /* 0x000fe20000400000 */
[----:B------:R-:W-:-:S03]  /*0340*/  FMUL R6, R5, R6 ;  /* 0x0000000605067220 */ /* 0x000fc60000400000 */
[----:B----4-:R-:W-:Y:S01]  /*0350*/  FFMA R8, R8, R7, R10 ;  /* 0x0000000708087223 */ /* 0x010fe2000000000a */
[----:B------:R-:W-:-:S04]  /*0360*/  FFMA R9, R9, R6, R11 ;  /* 0x0000000609097223 */ /* 0x000fc8000000000b */
[----:B------:R-:W-:Y:S02]  /*0370*/  FSETP.GT.AND P0, PT, R8, RZ, PT ;  /* 0x000000ff0800720b */ /* 0x000fe40003f04000 */
[----:B------:R-:W-:-:S11]  /*0380*/  FSETP.GT.AND P1, PT, R9, RZ, PT ;  /* 0x000000ff0900720b */ /* 0x000fd60003f24000 */
[----:B------:R-:W-:Y:S01]  /*0390*/  @!P0 FMUL R8, R8, 0.10000000149011611938 ;  /* 0x3dcccccd08088820 */ /* 0x000fe20000400000 */
[----:B-1----:R-:W-:-:S04]  /*03a0*/  IMAD.WIDE R2, R0, 0x4, R2 ;  /* 0x0000000400027825 */ /* 0x002fc800078e0202 */
[----:B------:R-:W-:-:S05]  /*03b0*/  @!P1 FMUL R9, R9, 0.10000000149011611938 ;  /* 0x3dcccccd09099820 */ /* 0x000fca0000400000 */
[----:B------:R-:W-:Y:S01]  /*03c0*/  STG.E.64 desc[UR4][R2.64], R8 ;  /* 0x0000000802007986 */ /* 0x000fe2000c101b04 */
[----:B------:R-:W-:Y:S05]  /*03d0*/  EXIT ;  /* 0x000000000000794d */ /* 0x000fea0003800000 */
.L_x_0:
[----:B------:R-:W-:-:S00]  /*03e0*/  BRA `(.L_x_0) ;  /* 0xfffffffc00fc7947 */ /* 0x000fc0000383ffff */
[----:B------:R-:W-:-:S00]  /*03f0*/  NOP ;  /* 0x0000000000007918 */ /* 0x000fc00000000000 */
        /* <DEDUP_REMOVED lines=8> */
.L_x_1:


//--------------------- .nv.global.init           --------------------------
	.section	.nv.global.init,"aw",@progbits
.nv.global.init:
	.type		_$_str,@object
	.size		_$_str,(_$_str_$_2 - _$_str)
_$_str:
        /*0000*/ 	.byte	0x5f, 0x5f, 0x43, 0x55, 0x44, 0x41, 0x5f, 0x46, 0x54, 0x5a, 0x00
	.type		_$_str_$_2,@object
	.size		_$_str_$_2,(.L_1 - _$_str_$_2)
_$_str_$_2:
        /*000b*/ 	.byte	0x5f, 0x5f, 0x43, 0x55, 0x44, 0x41, 0x5f, 0x50, 0x52, 0x45, 0x43, 0x5f, 0x53, 0x51, 0x52, 0x54
        /*001b*/ 	.byte	0x00
.L_1:


//--------------------- .nv.constant0.triton_poi_fused__native_batch_norm_legit_no_training_leaky_relu_12 --------------------------
	.section	.nv.constant0.triton_poi_fused__native_batch_norm_legit_no_training_leaky_relu_12,"a",@progbits
	.sectionflags	@""
	.align	4
.nv.constant0.triton_poi_fused__native_batch_norm_legit_no_training_leaky_relu_12:
	.zero		580
